//
// Generated by NVIDIA NVVM Compiler
//
// Compiler Build ID: CL-36424714
// Cuda compilation tools, release 13.0, V13.0.88
// Based on NVVM 20.0.0
//

.version 9.0
.target sm_100
.address_size 64

	// .globl	_Z11mediakernelPdS_

.visible .entry _Z11mediakernelPdS_(
	.param .u64 .ptr .align 1 _Z11mediakernelPdS__param_0,
	.param .u64 .ptr .align 1 _Z11mediakernelPdS__param_1
)
{
	.reg .pred 	%p<3>;
	.reg .b32 	%r<6>;
	.reg .b64 	%rd<8>;
	.reg .b64 	%fd<7>;

	ld.param.u64 	%rd3, [_Z11mediakernelPdS__param_0];
	ld.param.u64 	%rd4, [_Z11mediakernelPdS__param_1];
	mov.u32 	%r5, %ctaid.x;
	setp.gt.u32 	%p1, %r5, 7;
	@%p1 bra 	$L__BB0_3;
	mov.u32 	%r2, %nctaid.x;
	cvta.to.global.u64 	%rd1, %rd3;
	cvta.to.global.u64 	%rd2, %rd4;
$L__BB0_2:
	mul.wide.s32 	%rd5, %r5, 8;
	add.s64 	%rd6, %rd1, %rd5;
	ld.global.f64 	%fd1, [%rd6];
	ld.global.f64 	%fd2, [%rd6+8];
	add.f64 	%fd3, %fd1, %fd2;
	ld.global.f64 	%fd4, [%rd6+16];
	add.f64 	%fd5, %fd3, %fd4;
	div.rn.f64 	%fd6, %fd5, 0d4008000000000000;
	add.s64 	%rd7, %rd2, %rd5;
	st.global.f64 	[%rd7], %fd6;
	add.s32 	%r5, %r5, %r2;
	setp.lt.s32 	%p2, %r5, 8;
	@%p2 bra 	$L__BB0_2;
$L__BB0_3:
	ret;

}


// ===== COMPILED SASS (sm_100) =====

	.target	sm_100

	.elftype	@"ET_EXEC"


//--------------------- .note.nv.tkinfo           --------------------------
	.section	.note.nv.tkinfo,"",@"SHT_NOTE"
	.sectionflags	@"SHF_NOTE_NV_TKINFO"
	.tkinfo
        /*0018*/ 	.word	0x00000002
        /*0030*/ 	.string	""
        /*0030*/ 	.string	"ptxas"
        /*0030*/ 	.string	"Cuda compilation tools, release 13.0, V13.0.88"
        /*0030*/ 	.string	"Build cuda_13.0.r13.0/compiler.36424714_0"
        /*0030*/ 	.string	"-arch sm_100 -m 64 "



//--------------------- .note.nv.cuinfo           --------------------------
	.section	.note.nv.cuinfo,"",@"SHT_NOTE"
	.sectionflags	@"SHF_NOTE_NV_CUINFO"
        /*0018*/ 	.short	0x0002
        /*001a*/ 	.short	0x0064
        /*001c*/ 	.short	0x0082
	.zero		2


//--------------------- .nv.info                  --------------------------
	.section	.nv.info,"",@"SHT_CUDA_INFO"
	.align	4


	//----- nvinfo : EIATTR_REGCOUNT
	.align		4
        /*0000*/ 	.byte	0x04, 0x2f
        /*0002*/ 	.short	(.L_1 - .L_0)
	.align		4
.L_0:
        /*0004*/ 	.word	index@(_Z11mediakernelPdS_)
        /*0008*/ 	.word	0x0000001c


	//----- nvinfo : EIATTR_FRAME_SIZE
	.align		4
.L_1:
        /*000c*/ 	.byte	0x04, 0x11
        /*000e*/ 	.short	(.L_3 - .L_2)
	.align		4
.L_2:
        /*0010*/ 	.word	index@($__internal_0_$__cuda_sm20_div_rn_f64_full)
        /*0014*/ 	.word	0x00000000


	//----- nvinfo : EIATTR_FRAME_SIZE
	.align		4
.L_3:
        /*0018*/ 	.byte	0x04, 0x11
        /*001a*/ 	.short	(.L_5 - .L_4)
	.align		4
.L_4:
        /*001c*/ 	.word	index@(_Z11mediakernelPdS_)
        /*0020*/ 	.word	0x00000000


	//----- nvinfo : EIATTR_MIN_STACK_SIZE
	.align		4
.L_5:
        /*0024*/ 	.byte	0x04, 0x12
        /*0026*/ 	.short	(.L_7 - .L_6)
	.align		4
.L_6:
        /*0028*/ 	.word	index@(_Z11mediakernelPdS_)
        /*002c*/ 	.word	0x00000000
.L_7:


//--------------------- .nv.compat                --------------------------
	.section	.nv.compat,"",@"SHT_CUDA_COMPAT_INFO"
	.align	4
        /*0000*/ 	.byte	0x02, 0x09, 0x00, 0x00, 0x02, 0x02, 0x01, 0x00, 0x02, 0x05, 0x05, 0x00, 0x03, 0x07, 0x01, 0x01
        /*0010*/ 	.byte	0x02, 0x03, 0x00, 0x00, 0x02, 0x06, 0x01, 0x00, 0x04, 0x0b, 0x08, 0x00, 0x01, 0x00, 0x00, 0x00
        /*0020*/ 	.byte	0x00, 0x00, 0x00, 0x00


//--------------------- .nv.info._Z11mediakernelPdS_ --------------------------
	.section	.nv.info._Z11mediakernelPdS_,"",@"SHT_CUDA_INFO"
	.sectionflags	@""
	.align	4


	//----- nvinfo : EIATTR_CUDA_API_VERSION
	.align		4
        /*0000*/ 	.byte	0x04, 0x37
        /*0002*/ 	.short	(.L_9 - .L_8)
.L_8:
        /*0004*/ 	.word	0x00000082


	//----- nvinfo : EIATTR_KPARAM_INFO
	.align		4
.L_9:
        /*0008*/ 	.byte	0x04, 0x17
        /*000a*/ 	.short	(.L_11 - .L_10)
.L_10:
        /*000c*/ 	.word	0x00000000
        /*0010*/ 	.short	0x0001
        /*0012*/ 	.short	0x0008
        /*0014*/ 	.byte	0x00, 0xf5, 0x21, 0x00


	//----- nvinfo : EIATTR_KPARAM_INFO
	.align		4
.L_11:
        /*0018*/ 	.byte	0x04, 0x17
        /*001a*/ 	.short	(.L_13 - .L_12)
.L_12:
        /*001c*/ 	.word	0x00000000
        /*0020*/ 	.short	0x0000
        /*0022*/ 	.short	0x0000
        /*0024*/ 	.byte	0x00, 0xf5, 0x21, 0x00


	//----- nvinfo : EIATTR_SPARSE_MMA_MASK
	.align		4
.L_13:
        /*0028*/ 	.byte	0x03, 0x50
        /*002a*/ 	.short	0x0000


	//----- nvinfo : EIATTR_MAXREG_COUNT
	.align		4
        /*002c*/ 	.byte	0x03, 0x1b
        /*002e*/ 	.short	0x00ff


	//----- nvinfo : EIATTR_MERCURY_ISA_VERSION
	.align		4
        /*0030*/ 	.byte	0x03, 0x5f
        /*0032*/ 	.short	0x0101


	//----- nvinfo : EIATTR_VRC_CTA_INIT_COUNT
	.align		4
        /*0034*/ 	.byte	0x02, 0x4a
	.zero		1
	.zero		1


	//----- nvinfo : EIATTR_EXIT_INSTR_OFFSETS
	.align		4
        /*0038*/ 	.byte	0x04, 0x1c
        /*003a*/ 	.short	(.L_15 - .L_14)


	//   ....[0]....
.L_14:
        /*003c*/ 	.word	0x00000030


	//   ....[1]....
        /*0040*/ 	.word	0x00000280


	//----- nvinfo : EIATTR_CRS_STACK_SIZE
	.align		4
.L_15:
        /*0044*/ 	.byte	0x04, 0x1e
        /*0046*/ 	.short	(.L_17 - .L_16)
.L_16:
        /*0048*/ 	.word	0x00000000


	//----- nvinfo : EIATTR_CBANK_PARAM_SIZE
	.align		4
.L_17:
        /*004c*/ 	.byte	0x03, 0x19
        /*004e*/ 	.short	0x0010


	//----- nvinfo : EIATTR_PARAM_CBANK
	.align		4
        /*0050*/ 	.byte	0x04, 0x0a
        /*0052*/ 	.short	(.L_19 - .L_18)
	.align		4
.L_18:
        /*0054*/ 	.word	index@(.nv.constant0._Z11mediakernelPdS_)
        /*0058*/ 	.short	0x0380
        /*005a*/ 	.short	0x0010


	//----- nvinfo : EIATTR_SW_WAR
	.align		4
.L_19:
        /*005c*/ 	.byte	0x04, 0x36
        /*005e*/ 	.short	(.L_21 - .L_20)
.L_20:
        /*0060*/ 	.word	0x00000008
.L_21:


//--------------------- .nv.callgraph             --------------------------
	.section	.nv.callgraph,"",@"SHT_CUDA_CALLGRAPH"
	.align	4
	.sectionentsize	8
	.align		4
        /*0000*/ 	.word	0x00000000
	.align		4
        /*0004*/ 	.word	0xffffffff
	.align		4
        /*0008*/ 	.word	0x00000000
	.align		4
        /*000c*/ 	.word	0xfffffffe
	.align		4
        /*0010*/ 	.word	0x00000000
	.align		4
        /*0014*/ 	.word	0xfffffffd
	.align		4
        /*0018*/ 	.word	0x00000000
	.align		4
        /*001c*/ 	.word	0xfffffffc


//--------------------- .text._Z11mediakernelPdS_ --------------------------
	.section	.text._Z11mediakernelPdS_,"ax",@progbits
	.align	128
        .global         _Z11mediakernelPdS_
        .type           _Z11mediakernelPdS_,@function
        .size           _Z11mediakernelPdS_,(.L_x_6 - _Z11mediakernelPdS_)
        .other          _Z11mediakernelPdS_,@"STO_CUDA_ENTRY STV_DEFAULT"
_Z11mediakernelPdS_:
.text._Z11mediakernelPdS_:
[----:B------:R-:W-:Y:S01]  /*0000*/  LDC R1, c[0x0][0x37c] ;  /* 0x0000df00ff017b82 */ /* 0x000fe20000000800 */
[----:B------:R-:W0:Y:S02]  /*0010*/  S2R R13, SR_CTAID.X ;  /* 0x00000000000d7919 */ /* 0x000e240000002500 */
[----:B0-----:R-:W-:-:S13]  /*0020*/  ISETP.GT.U32.AND P0, PT, R13, 0x7, PT ;  /* 0x000000070d00780c */ /* 0x001fda0003f04070 */
[----:B------:R-:W-:Y:S05]  /*0030*/  @P0 EXIT ;  /* 0x000000000000094d */ /* 0x000fea0003800000 */
[----:B------:R-:W0:Y:S01]  /*0040*/  LDC R0, c[0x0][0x370] ;  /* 0x0000dc00ff007b82 */ /* 0x000e220000000800 */
[----:B------:R-:W1:Y:S07]  /*0050*/  LDCU.64 UR4, c[0x0][0x358] ;  /* 0x00006b00ff0477ac */ /* 0x000e6e0008000a00 */
[----:B------:R-:W2:Y:S08]  /*0060*/  LDC.64 R6, c[0x0][0x380] ;  /* 0x0000e000ff067b82 */ /* 0x000eb00000000a00 */
[----:B------:R-:W3:Y:S02]  /*0070*/  LDC.64 R4, c[0x0][0x388] ;  /* 0x0000e200ff047b82 */ /* 0x000ee40000000a00 */
.L_x_1:
[----:B--2-4-:R-:W-:-:S05]  /*0080*/  IMAD.WIDE R2, R13, 0x8, R6 ;  /* 0x000000080d027825 */ /* 0x014fca00078e0206 */
[----:B-1----:R-:W2:Y:S04]  /*0090*/  LDG.E.64 R8, desc[UR4][R2.64] ;  /* 0x0000000402087981 */ /* 0x002ea8000c1e1b00 */
[----:B------:R-:W2:Y:S04]  /*00a0*/  LDG.E.64 R10, desc[UR4][R2.64+0x8] ;  /* 0x00000804020a7981 */ /* 0x000ea8000c1e1b00 */
[----:B------:R-:W4:Y:S01]  /*00b0*/  LDG.E.64 R14, desc[UR4][R2.64+0x10] ;  /* 0x00001004020e7981 */ /* 0x000f22000c1e1b00 */
[----:B------:R-:W1:Y:S01]  /*00c0*/  MUFU.RCP64H R17, 3 ;  /* 0x4008000000117908 */ /* 0x000e620000001800 */
[----:B------:R-:W-:-:S02]  /*00d0*/  IMAD.MOV.U32 R20, RZ, RZ, 0x0 ;  /* 0x00000000ff147424 */ /* 0x000fc400078e00ff */
[----:B------:R-:W-:Y:S02]  /*00e0*/  IMAD.MOV.U32 R21, RZ, RZ, 0x40080000 ;  /* 0x40080000ff157424 */ /* 0x000fe400078e00ff */
[----:B------:R-:W-:-:S06]  /*00f0*/  IMAD.MOV.U32 R16, RZ, RZ, 0x1 ;  /* 0x00000001ff107424 */ /* 0x000fcc00078e00ff */
[----:B-1----:R-:W-:-:S08]  /*0100*/  DFMA R18, R16, -R20, 1 ;  /* 0x3ff000001012742b */ /* 0x002fd00000000814 */
[----:B------:R-:W-:-:S08]  /*0110*/  DFMA R18, R18, R18, R18 ;  /* 0x000000121212722b */ /* 0x000fd00000000012 */
[----:B------:R-:W-:Y:S02]  /*0120*/  DFMA R18, R16, R18, R16 ;  /* 0x000000121012722b */ /* 0x000fe40000000010 */
[----:B--2---:R-:W-:-:S06]  /*0130*/  DADD R10, R8, R10 ;  /* 0x00000000080a7229 */ /* 0x004fcc000000000a */
[----:B------:R-:W-:Y:S02]  /*0140*/  DFMA R8, R18, -R20, 1 ;  /* 0x3ff000001208742b */ /* 0x000fe40000000814 */
[----:B----4-:R-:W-:-:S06]  /*0150*/  DADD R10, R10, R14 ;  /* 0x000000000a0a7229 */ /* 0x010fcc000000000e */
[----:B------:R-:W-:-:S08]  /*0160*/  DFMA R8, R18, R8, R18 ;  /* 0x000000081208722b */ /* 0x000fd00000000012 */
[----:B------:R-:W-:Y:S01]  /*0170*/  DMUL R2, R10, R8 ;  /* 0x000000080a027228 */ /* 0x000fe20000000000 */
[----:B------:R-:W-:-:S07]  /*0180*/  FSETP.GEU.AND P2, PT, |R11|, 6.5827683646048100446e-37, PT ;  /* 0x036000000b00780b */ /* 0x000fce0003f4e200 */
[----:B------:R-:W-:-:S08]  /*0190*/  DFMA R14, R2, -3, R10 ;  /* 0xc0080000020e782b */ /* 0x000fd0000000000a */
[----:B------:R-:W-:Y:S01]  /*01a0*/  DFMA R2, R8, R14, R2 ;  /* 0x0000000e0802722b */ /* 0x000fe20000000002 */
[--C-:B------:R-:W-:Y:S02]  /*01b0*/  IMAD.MOV.U32 R15, RZ, RZ, R13.reuse ;  /* 0x000000ffff0f7224 */ /* 0x100fe400078e000d */
[----:B0-----:R-:W-:-:S05]  /*01c0*/  IMAD.IADD R13, R0, 0x1, R13 ;  /* 0x00000001000d7824 */ /* 0x001fca00078e020d */
[----:B------:R-:W-:Y:S02]  /*01d0*/  ISETP.GE.AND P1, PT, R13, 0x8, PT ;  /* 0x000000080d00780c */ /* 0x000fe40003f26270 */
[----:B------:R-:W-:-:S05]  /*01e0*/  FFMA R8, RZ, 2.125, R3 ;  /* 0x40080000ff087823 */ /* 0x000fca0000000003 */
[----:B------:R-:W-:-:S13]  /*01f0*/  FSETP.GT.AND P0, PT, |R8|, 1.469367938527859385e-39, PT ;  /* 0x001000000800780b */ /* 0x000fda0003f04200 */
[----:B------:R-:W-:Y:S05]  /*0200*/  @P0 BRA P2, `(.L_x_0) ;  /* 0x0000000000100947 */ /* 0x000fea0001000000 */
[----:B------:R-:W-:-:S07]  /*0210*/  MOV R12, 0x230 ;  /* 0x00000230000c7802 */ /* 0x000fce0000000f00 */
[----:B---3--:R-:W-:Y:S05]  /*0220*/  CALL.REL.NOINC `($__internal_0_$__cuda_sm20_div_rn_f64_full) ;  /* 0x0000000000187944 */ /* 0x008fea0003c00000 */
[----:B------:R-:W-:Y:S02]  /*0230*/  IMAD.MOV.U32 R2, RZ, RZ, R18 ;  /* 0x000000ffff027224 */ /* 0x000fe400078e0012 */
[----:B------:R-:W-:-:S07]  /*0240*/  IMAD.MOV.U32 R3, RZ, RZ, R19 ;  /* 0x000000ffff037224 */ /* 0x000fce00078e0013 */
.L_x_0:
[----:B---3--:R-:W-:-:S05]  /*0250*/  IMAD.WIDE R8, R15, 0x8, R4 ;  /* 0x000000080f087825 */ /* 0x008fca00078e0204 */
[----:B------:R4:W-:Y:S01]  /*0260*/  STG.E.64 desc[UR4][R8.64], R2 ;  /* 0x0000000208007986 */ /* 0x0009e2000c101b04 */
[----:B------:R-:W-:Y:S05]  /*0270*/  @!P1 BRA `(.L_x_1) ;  /* 0xfffffffc00809947 */ /* 0x000fea000383ffff */
[----:B------:R-:W-:Y:S05]  /*0280*/  EXIT ;  /* 0x000000000000794d */ /* 0x000fea0003800000 */
        .weak           $__internal_0_$__cuda_sm20_div_rn_f64_full
        .type           $__internal_0_$__cuda_sm20_div_rn_f64_full,@function
        .size           $__internal_0_$__cuda_sm20_div_rn_f64_full,(.L_x_6 - $__internal_0_$__cuda_sm20_div_rn_f64_full)
$__internal_0_$__cuda_sm20_div_rn_f64_full:
[----:B------:R-:W-:Y:S01]  /*0290*/  IMAD.MOV.U32 R9, RZ, RZ, 0x3ff80000 ;  /* 0x3ff80000ff097424 */ /* 0x000fe200078e00ff */
[----:B------:R-:W-:Y:S01]  /*02a0*/  MOV R3, R11 ;  /* 0x0000000b00037202 */ /* 0x000fe20000000f00 */
[----:B------:R-:W-:Y:S02]  /*02b0*/  IMAD.MOV.U32 R8, RZ, RZ, 0x0 ;  /* 0x00000000ff087424 */ /* 0x000fe400078e00ff */
[----:B------:R-:W0:Y:S01]  /*02c0*/  MUFU.RCP64H R17, R9 ;  /* 0x0000000900117308 */ /* 0x000e220000001800 */
[C---:B------:R-:W-:Y:S01]  /*02d0*/  FSETP.GEU.AND P2, PT, |R3|.reuse, 1.469367938527859385e-39, PT ;  /* 0x001000000300780b */ /* 0x040fe20003f4e200 */
[----:B------:R-:W-:Y:S01]  /*02e0*/  IMAD.MOV.U32 R16, RZ, RZ, 0x1 ;  /* 0x00000001ff107424 */ /* 0x000fe200078e00ff */
[----:B------:R-:W-:Y:S01]  /*02f0*/  LOP3.LUT R14, R3, 0x7ff00000, RZ, 0xc0, !PT ;  /* 0x7ff00000030e7812 */ /* 0x000fe200078ec0ff */
[----:B------:R-:W-:Y:S02]  /*0300*/  IMAD.MOV.U32 R23, RZ, RZ, 0x1ca00000 ;  /* 0x1ca00000ff177424 */ /* 0x000fe400078e00ff */
[----:B------:R-:W-:Y:S01]  /*0310*/  IMAD.MOV.U32 R2, RZ, RZ, R10 ;  /* 0x000000ffff027224 */ /* 0x000fe200078e000a */
[----:B------:R-:W-:Y:S01]  /*0320*/  ISETP.GE.U32.AND P0, PT, R14, 0x40000000, PT ;  /* 0x400000000e00780c */ /* 0x000fe20003f06070 */
[----:B------:R-:W-:-:S02]  /*0330*/  IMAD.MOV.U32 R22, RZ, RZ, R14 ;  /* 0x000000ffff167224 */ /* 0x000fc400078e000e */
[----:B------:R-:W-:Y:S01]  /*0340*/  IMAD.MOV.U32 R10, RZ, RZ, R2 ;  /* 0x000000ffff0a7224 */ /* 0x000fe200078e0002 */
[----:B------:R-:W-:Y:S01]  /*0350*/  SEL R23, R23, 0x63400000, !P0 ;  /* 0x6340000017177807 */ /* 0x000fe20004000000 */
[----:B------:R-:W-:-:S03]  /*0360*/  IMAD.MOV.U32 R25, RZ, RZ, 0x40000000 ;  /* 0x40000000ff197424 */ /* 0x000fc600078e00ff */
[C-C-:B------:R-:W-:Y:S01]  /*0370*/  @!P2 LOP3.LUT R20, R23.reuse, 0x80000000, R3.reuse, 0xf8, !PT ;  /* 0x800000001714a812 */ /* 0x140fe200078ef803 */
[----:B0-----:R-:W-:Y:S01]  /*0380*/  DFMA R18, R16, -R8, 1 ;  /* 0x3ff000001012742b */ /* 0x001fe20000000808 */
[----:B------:R-:W-:Y:S02]  /*0390*/  LOP3.LUT R11, R23, 0x800fffff, R3, 0xf8, !PT ;  /* 0x800fffff170b7812 */ /* 0x000fe400078ef803 */
[----:B------:R-:W-:Y:S01]  /*03a0*/  @!P2 LOP3.LUT R21, R20, 0x100000, RZ, 0xfc, !PT ;  /* 0x001000001415a812 */ /* 0x000fe200078efcff */
[----:B------:R-:W-:-:S04]  /*03b0*/  @!P2 IMAD.MOV.U32 R20, RZ, RZ, RZ ;  /* 0x000000ffff14a224 */ /* 0x000fc800078e00ff */
[----:B------:R-:W-:Y:S02]  /*03c0*/  DFMA R18, R18, R18, R18 ;  /* 0x000000121212722b */ /* 0x000fe40000000012 */
[----:B------:R-:W-:-:S06]  /*03d0*/  @!P2 DFMA R10, R10, 2, -R20 ;  /* 0x400000000a0aa82b */ /* 0x000fcc0000000814 */
[----:B------:R-:W-:-:S04]  /*03e0*/  DFMA R16, R16, R18, R16 ;  /* 0x000000121010722b */ /* 0x000fc80000000010 */
[----:B------:R-:W-:-:S04]  /*03f0*/  @!P2 LOP3.LUT R22, R11, 0x7ff00000, RZ, 0xc0, !PT ;  /* 0x7ff000000b16a812 */ /* 0x000fc800078ec0ff */
[----:B------:R-:W-:Y:S01]  /*0400*/  DFMA R18, R16, -R8, 1 ;  /* 0x3ff000001012742b */ /* 0x000fe20000000808 */
[----:B------:R-:W-:-:S05]  /*0410*/  VIADD R24, R22, 0xffffffff ;  /* 0xffffffff16187836 */ /* 0x000fca0000000000 */
[----:B------:R-:W-:Y:S01]  /*0420*/  ISETP.GT.U32.AND P0, PT, R24, 0x7feffffe, PT ;  /* 0x7feffffe1800780c */ /* 0x000fe20003f04070 */
[----:B------:R-:W-:Y:S01]  /*0430*/  VIADD R24, R25, 0xffffffff ;  /* 0xffffffff19187836 */ /* 0x000fe20000000000 */
[----:B------:R-:W-:-:S04]  /*0440*/  DFMA R16, R16, R18, R16 ;  /* 0x000000121010722b */ /* 0x000fc80000000010 */
[----:B------:R-:W-:-:S04]  /*0450*/  ISETP.GT.U32.OR P0, PT, R24, 0x7feffffe, P0 ;  /* 0x7feffffe1800780c */ /* 0x000fc80000704470 */
[----:B------:R-:W-:-:S08]  /*0460*/  DMUL R18, R16, R10 ;  /* 0x0000000a10127228 */ /* 0x000fd00000000000 */
[----:B------:R-:W-:-:S08]  /*0470*/  DFMA R20, R18, -R8, R10 ;  /* 0x800000081214722b */ /* 0x000fd0000000000a */
[----:B------:R-:W-:Y:S01]  /*0480*/  DFMA R16, R16, R20, R18 ;  /* 0x000000141010722b */ /* 0x000fe20000000012 */
[----:B------:R-:W-:Y:S10]  /*0490*/  @P0 BRA `(.L_x_2) ;  /* 0x0000000000680947 */ /* 0x000ff40003800000 */
[----:B------:R-:W-:Y:S01]  /*04a0*/  MOV R3, 0x40000000 ;  /* 0x4000000000037802 */ /* 0x000fe20000000f00 */
[----:B------:R-:W-:-:S03]  /*04b0*/  IMAD.MOV.U32 R2, RZ, RZ, RZ ;  /* 0x000000ffff027224 */ /* 0x000fc600078e00ff */
[----:B------:R-:W-:-:S04]  /*04c0*/  VIADDMNMX R14, R14, -R3, 0xb9600000, !PT ;  /* 0xb96000000e0e7446 */ /* 0x000fc80007800903 */
[----:B------:R-:W-:-:S05]  /*04d0*/  VIMNMX R14, PT, PT, R14, 0x46a00000, PT ;  /* 0x46a000000e0e7848 */ /* 0x000fca0003fe0100 */
[----:B------:R-:W-:-:S04]  /*04e0*/  IMAD.IADD R23, R14, 0x1, -R23 ;  /* 0x000000010e177824 */ /* 0x000fc800078e0a17 */
[----:B------:R-:W-:-:S06]  /*04f0*/  VIADD R3, R23, 0x7fe00000 ;  /* 0x7fe0000017037836 */ /* 0x000fcc0000000000 */
[----:B------:R-:W-:-:S10]  /*0500*/  DMUL R18, R16, R2 ;  /* 0x0000000210127228 */ /* 0x000fd40000000000 */
[----:B------:R-:W-:-:S13]  /*0510*/  FSETP.GTU.AND P0, PT, |R19|, 1.469367938527859385e-39, PT ;  /* 0x001000001300780b */ /* 0x000fda0003f0c200 */
[----:B------:R-:W-:Y:S05]  /*0520*/  @P0 BRA `(.L_x_3) ;  /* 0x0000000000880947 */ /* 0x000fea0003800000 */
[----:B------:R-:W-:-:S10]  /*0530*/  DFMA R8, R16, -R8, R10 ;  /* 0x800000081008722b */ /* 0x000fd4000000000a */
[C---:B------:R-:W-:Y:S02]  /*0540*/  FSETP.NEU.AND P0, PT, R9.reuse, RZ, PT ;  /* 0x000000ff0900720b */ /* 0x040fe40003f0d000 */
[----:B------:R-:W-:-:S04]  /*0550*/  LOP3.LUT R2, R9, 0x40080000, RZ, 0x3c, !PT ;  /* 0x4008000009027812 */ /* 0x000fc800078e3cff */
[----:B------:R-:W-:Y:S01]  /*0560*/  LOP3.LUT R11, R2, 0x80000000, RZ, 0xc0, !PT ;  /* 0x80000000020b7812 */ /* 0x000fe200078ec0ff */
[----:B------:R-:W-:-:S03]  /*0570*/  IMAD.MOV.U32 R2, RZ, RZ, RZ ;  /* 0x000000ffff027224 */ /* 0x000fc600078e00ff */
[----:B------:R-:W-:-:S03]  /*0580*/  LOP3.LUT R3, R11, R3, RZ, 0xfc, !PT ;  /* 0x000000030b037212 */ /* 0x000fc600078efcff */
[----:B------:R-:W-:Y:S05]  /*0590*/  @!P0 BRA `(.L_x_3) ;  /* 0x00000000006c8947 */ /* 0x000fea0003800000 */
[----:B------:R-:W-:Y:S01]  /*05a0*/  IMAD.MOV R9, RZ, RZ, -R23 ;  /* 0x000000ffff097224 */ /* 0x000fe200078e0a17 */
[----:B------:R-:W-:Y:S01]  /*05b0*/  DMUL.RP R2, R16, R2 ;  /* 0x0000000210027228 */ /* 0x000fe20000008000 */
[----:B------:R-:W-:Y:S01]  /*05c0*/  IMAD.MOV.U32 R8, RZ, RZ, RZ ;  /* 0x000000ffff087224 */ /* 0x000fe200078e00ff */
[----:B------:R-:W-:-:S05]  /*05d0*/  IADD3 R23, PT, PT, -R23, -0x43300000, RZ ;  /* 0xbcd0000017177810 */ /* 0x000fca0007ffe1ff */
[----:B------:R-:W-:-:S03]  /*05e0*/  DFMA R8, R18, -R8, R16 ;  /* 0x800000081208722b */ /* 0x000fc60000000010 */
[----:B------:R-:W-:-:S07]  /*05f0*/  LOP3.LUT R11, R3, R11, RZ, 0x3c, !PT ;  /* 0x0000000b030b7212 */ /* 0x000fce00078e3cff */
[----:B------:R-:W-:-:S04]  /*0600*/  FSETP.NEU.AND P0, PT, |R9|, R23, PT ;  /* 0x000000170900720b */ /* 0x000fc80003f0d200 */
[----:B------:R-:W-:Y:S02]  /*0610*/  FSEL R18, R2, R18, !P0 ;  /* 0x0000001202127208 */ /* 0x000fe40004000000 */
[----:B------:R-:W-:Y:S01]  /*0620*/  FSEL R19, R11, R19, !P0 ;  /* 0x000000130b137208 */ /* 0x000fe20004000000 */
[----:B------:R-:W-:Y:S06]  /*0630*/  BRA `(.L_x_3) ;  /* 0x0000000000447947 */ /* 0x000fec0003800000 */
.L_x_2:
[----:B------:R-:W-:-:S14]  /*0640*/  DSETP.NAN.AND P0, PT, R2, R2, PT ;  /* 0x000000020200722a */ /* 0x000fdc0003f08000 */
[----:B------:R-:W-:Y:S05]  /*0650*/  @P0 BRA `(.L_x_4) ;  /* 0x0000000000340947 */ /* 0x000fea0003800000 */
[----:B------:R-:W-:Y:S01]  /*0660*/  ISETP.NE.AND P0, PT, R22, R25, PT ;  /* 0x000000191600720c */ /* 0x000fe20003f05270 */
[----:B------:R-:W-:Y:S01]  /*0670*/  IMAD.MOV.U32 R18, RZ, RZ, 0x0 ;  /* 0x00000000ff127424 */ /* 0x000fe200078e00ff */
[----:B------:R-:W-:-:S11]  /*0680*/  MOV R19, 0xfff80000 ;  /* 0xfff8000000137802 */ /* 0x000fd60000000f00 */
[----:B------:R-:W-:Y:S05]  /*0690*/  @!P0 BRA `(.L_x_3) ;  /* 0x00000000002c8947 */ /* 0x000fea0003800000 */
[----:B------:R-:W-:Y:S02]  /*06a0*/  ISETP.NE.AND P0, PT, R22, 0x7ff00000, PT ;  /* 0x7ff000001600780c */ /* 0x000fe40003f05270 */
[----:B------:R-:W-:Y:S02]  /*06b0*/  LOP3.LUT R2, R3, 0x40080000, RZ, 0x3c, !PT ;  /* 0x4008000003027812 */ /* 0x000fe400078e3cff */
[----:B------:R-:W-:Y:S02]  /*06c0*/  ISETP.EQ.OR P0, PT, R25, RZ, !P0 ;  /* 0x000000ff1900720c */ /* 0x000fe40004702670 */
[----:B------:R-:W-:-:S11]  /*06d0*/  LOP3.LUT R19, R2, 0x80000000, RZ, 0xc0, !PT ;  /* 0x8000000002137812 */ /* 0x000fd600078ec0ff */
[----:B------:R-:W-:Y:S01]  /*06e0*/  @P0 LOP3.LUT R2, R19, 0x7ff00000, RZ, 0xfc, !PT ;  /* 0x7ff0000013020812 */ /* 0x000fe200078efcff */
[----:B------:R-:W-:Y:S02]  /*06f0*/  @!P0 IMAD.MOV.U32 R18, RZ, RZ, RZ ;  /* 0x000000ffff128224 */ /* 0x000fe400078e00ff */
[----:B------:R-:W-:Y:S02]  /*0700*/  @P0 IMAD.MOV.U32 R18, RZ, RZ, RZ ;  /* 0x000000ffff120224 */ /* 0x000fe400078e00ff */
[----:B------:R-:W-:Y:S01]  /*0710*/  @P0 IMAD.MOV.U32 R19, RZ, RZ, R2 ;  /* 0x000000ffff130224 */ /* 0x000fe200078e0002 */
[----:B------:R-:W-:Y:S06]  /*0720*/  BRA `(.L_x_3) ;  /* 0x0000000000087947 */ /* 0x000fec0003800000 */
.L_x_4:
[----:B------:R-:W-:Y:S01]  /*0730*/  LOP3.LUT R19, R3, 0x80000, RZ, 0xfc, !PT ;  /* 0x0008000003137812 */ /* 0x000fe200078efcff */
[----:B------:R-:W-:-:S07]  /*0740*/  IMAD.MOV.U32 R18, RZ, RZ, R2 ;  /* 0x000000ffff127224 */ /* 0x000fce00078e0002 */
.L_x_3:
[----:B------:R-:W-:Y:S02]  /*0750*/  IMAD.MOV.U32 R2, RZ, RZ, R12 ;  /* 0x000000ffff027224 */ /* 0x000fe400078e000c */
[----:B------:R-:W-:-:S04]  /*0760*/  IMAD.MOV.U32 R3, RZ, RZ, 0x0 ;  /* 0x00000000ff037424 */ /* 0x000fc800078e00ff */
[----:B------:R-:W-:Y:S05]  /*0770*/  RET.REL.NODEC R2 `(_Z11mediakernelPdS_) ;  /* 0xfffffff802207950 */ /* 0x000fea0003c3ffff */
.L_x_5:
[----:B------:R-:W-:-:S00]  /*0780*/  BRA `(.L_x_5) ;  /* 0xfffffffc00fc7947 */ /* 0x000fc0000383ffff */
[----:B------:R-:W-:-:S00]  /*0790*/  NOP ;  /* 0x0000000000007918 */ /* 0x000fc00000000000 */
        /* <DEDUP_REMOVED lines=14> */
.L_x_6:


//--------------------- .nv.shared.reserved.0     --------------------------
	.section	.nv.shared.reserved.0,"aw",@nobits
	.weak		__nv_reservedSMEM_offset_0_alias
	.size		__nv_reservedSMEM_offset_0_alias, 0, 64
	.other		__nv_reservedSMEM_offset_0_alias,@"STO_CUDA_RESERVED_SHARED STV_DEFAULT"
__nv_reservedSMEM_offset_0_alias:
	.zero		0
	.zero		64


//--------------------- .nv.constant0._Z11mediakernelPdS_ --------------------------
	.section	.nv.constant0._Z11mediakernelPdS_,"a",@progbits
	.sectionflags	@""
	.align	4
.nv.constant0._Z11mediakernelPdS_:
	.zero		912


//--------------------- SYMBOLS --------------------------

	.type		.nv.reservedSmem.offset0,@object
	.size		.nv.reservedSmem.offset0,0x4
